	.headerflags	@"EF_CUDA_TEXMODE_UNIFIED EF_CUDA_64BIT_ADDRESS EF_CUDA_SM86 EF_CUDA_VIRTUAL_SM(EF_CUDA_SM86)"
	.elftype	@"ET_EXEC"


//--------------------- .nv.info                  --------------------------
	.section	.nv.info,"",@"SHT_CUDA_INFO"
	.align	4


	//----- nvinfo : EIATTR_REGCOUNT
	.align		4
        /*0000*/ 	.byte	0x04, 0x2f
        /*0002*/ 	.short	(.L_1 - .L_0)
	.align		4
.L_0:
        /*0004*/ 	.word	index@(triton_)
        /*0008*/ 	.word	0x00000035


	//----- nvinfo : EIATTR_MIN_STACK_SIZE
	.align		4
.L_1:
        /*000c*/ 	.byte	0x04, 0x12
        /*000e*/ 	.short	(.L_3 - .L_2)
	.align		4
.L_2:
        /*0010*/ 	.word	index@(triton_)
        /*0014*/ 	.word	0x00000000


	//----- nvinfo : EIATTR_FRAME_SIZE
	.align		4
.L_3:
        /*0018*/ 	.byte	0x04, 0x11
        /*001a*/ 	.short	(.L_5 - .L_4)
	.align		4
.L_4:
        /*001c*/ 	.word	index@(triton_)
        /*0020*/ 	.word	0x00000000


	//----- nvinfo : EIATTR_MIN_STACK_SIZE
	.align		4
.L_5:
        /*0024*/ 	.byte	0x04, 0x12
        /*0026*/ 	.short	(.L_7 - .L_6)
	.align		4
.L_6:
        /*0028*/ 	.word	index@(triton_)
        /*002c*/ 	.word	0x00000000
.L_7:


//--------------------- .nv.info.triton_          --------------------------
	.section	.nv.info.triton_,"",@"SHT_CUDA_INFO"
	.sectionflags	@""
	.align	4


	//----- nvinfo : EIATTR_CUDA_API_VERSION
	.align		4
        /*0000*/ 	.byte	0x04, 0x37
        /*0002*/ 	.short	(.L_9 - .L_8)
.L_8:
        /*0004*/ 	.word	0x0000007c


	//----- nvinfo : EIATTR_SW2861232_WAR
	.align		4
.L_9:
        /*0008*/ 	.byte	0x01, 0x35
	.zero		2


	//----- nvinfo : EIATTR_PARAM_CBANK
	.align		4
        /*000c*/ 	.byte	0x04, 0x0a
        /*000e*/ 	.short	(.L_11 - .L_10)
	.align		4
.L_10:
        /*0010*/ 	.word	index@(.nv.constant0.triton_)
        /*0014*/ 	.short	0x0160
        /*0016*/ 	.short	0x0040


	//----- nvinfo : EIATTR_CBANK_PARAM_SIZE
	.align		4
.L_11:
        /*0018*/ 	.byte	0x03, 0x19
        /*001a*/ 	.short	0x0040


	//----- nvinfo : EIATTR_KPARAM_INFO
	.align		4
        /*001c*/ 	.byte	0x04, 0x17
        /*001e*/ 	.short	(.L_13 - .L_12)
.L_12:
        /*0020*/ 	.word	0x00000000
        /*0024*/ 	.short	0x0007
        /*0026*/ 	.short	0x0038
        /*0028*/ 	.byte	0x00, 0xf4, 0x21, 0x00


	//----- nvinfo : EIATTR_KPARAM_INFO
	.align		4
.L_13:
        /*002c*/ 	.byte	0x04, 0x17
        /*002e*/ 	.short	(.L_15 - .L_14)
.L_14:
        /*0030*/ 	.word	0x00000000
        /*0034*/ 	.short	0x0006
        /*0036*/ 	.short	0x0030
        /*0038*/ 	.byte	0x00, 0xf0, 0x11, 0x00


	//----- nvinfo : EIATTR_KPARAM_INFO
	.align		4
.L_15:
        /*003c*/ 	.byte	0x04, 0x17
        /*003e*/ 	.short	(.L_17 - .L_16)
.L_16:
        /*0040*/ 	.word	0x00000000
        /*0044*/ 	.short	0x0005
        /*0046*/ 	.short	0x0028
        /*0048*/ 	.byte	0x00, 0xf4, 0x21, 0x00


	//----- nvinfo : EIATTR_KPARAM_INFO
	.align		4
.L_17:
        /*004c*/ 	.byte	0x04, 0x17
        /*004e*/ 	.short	(.L_19 - .L_18)
.L_18:
        /*0050*/ 	.word	0x00000000
        /*0054*/ 	.short	0x0004
        /*0056*/ 	.short	0x0020
        /*0058*/ 	.byte	0x00, 0xf4, 0x21, 0x00


	//----- nvinfo : EIATTR_KPARAM_INFO
	.align		4
.L_19:
        /*005c*/ 	.byte	0x04, 0x17
        /*005e*/ 	.short	(.L_21 - .L_20)
.L_20:
        /*0060*/ 	.word	0x00000000
        /*0064*/ 	.short	0x0003
        /*0066*/ 	.short	0x0018
        /*0068*/ 	.byte	0x00, 0xf4, 0x21, 0x00


	//----- nvinfo : EIATTR_KPARAM_INFO
	.align		4
.L_21:
        /*006c*/ 	.byte	0x04, 0x17
        /*006e*/ 	.short	(.L_23 - .L_22)
.L_22:
        /*0070*/ 	.word	0x00000000
        /*0074*/ 	.short	0x0002
        /*0076*/ 	.short	0x0010
        /*0078*/ 	.byte	0x00, 0xf4, 0x21, 0x00


	//----- nvinfo : EIATTR_KPARAM_INFO
	.align		4
.L_23:
        /*007c*/ 	.byte	0x04, 0x17
        /*007e*/ 	.short	(.L_25 - .L_24)
.L_24:
        /*0080*/ 	.word	0x00000000
        /*0084*/ 	.short	0x0001
        /*0086*/ 	.short	0x0008
        /*0088*/ 	.byte	0x00, 0xf4, 0x21, 0x00


	//----- nvinfo : EIATTR_KPARAM_INFO
	.align		4
.L_25:
        /*008c*/ 	.byte	0x04, 0x17
        /*008e*/ 	.short	(.L_27 - .L_26)
.L_26:
        /*0090*/ 	.word	0x00000000
        /*0094*/ 	.short	0x0000
        /*0096*/ 	.short	0x0000
        /*0098*/ 	.byte	0x00, 0xf4, 0x21, 0x00


	//----- nvinfo : EIATTR_MAXREG_COUNT
	.align		4
.L_27:
        /*009c*/ 	.byte	0x03, 0x1b
        /*009e*/ 	.short	0x00ff


	//----- nvinfo : EIATTR_COOP_GROUP_MASK_REGIDS
	.align		4
        /*00a0*/ 	.byte	0x04, 0x29
        /*00a2*/ 	.short	(.L_29 - .L_28)


	//   ....[0]....
.L_28:
        /*00a4*/ 	.word	0xffffffff


	//   ....[1]....
        /*00a8*/ 	.word	0xffffffff


	//   ....[2]....
        /*00ac*/ 	.word	0xffffffff


	//   ....[3]....
        /*00b0*/ 	.word	0xffffffff


	//   ....[4]....
        /*00b4*/ 	.word	0xffffffff


	//   ....[5]....
        /*00b8*/ 	.word	0xffffffff


	//   ....[6]....
        /*00bc*/ 	.word	0xffffffff


	//   ....[7]....
        /*00c0*/ 	.word	0xffffffff


	//   ....[8]....
        /*00c4*/ 	.word	0xffffffff


	//   ....[9]....
        /*00c8*/ 	.word	0xffffffff


	//   ....[10]....
        /*00cc*/ 	.word	0xffffffff


	//   ....[11]....
        /*00d0*/ 	.word	0xffffffff


	//   ....[12]....
        /*00d4*/ 	.word	0xffffffff


	//   ....[13]....
        /*00d8*/ 	.word	0xffffffff


	//   ....[14]....
        /*00dc*/ 	.word	0xffffffff


	//   ....[15]....
        /*00e0*/ 	.word	0xffffffff


	//----- nvinfo : EIATTR_COOP_GROUP_INSTR_OFFSETS
	.align		4
.L_29:
        /*00e4*/ 	.byte	0x04, 0x28
        /*00e6*/ 	.short	(.L_31 - .L_30)


	//   ....[0]....
.L_30:
        /*00e8*/ 	.word	0x00000e00


	//   ....[1]....
        /*00ec*/ 	.word	0x00000e10


	//   ....[2]....
        /*00f0*/ 	.word	0x00000e20


	//   ....[3]....
        /*00f4*/ 	.word	0x00000e30


	//   ....[4]....
        /*00f8*/ 	.word	0x00000e40


	//   ....[5]....
        /*00fc*/ 	.word	0x00000e50


	//   ....[6]....
        /*0100*/ 	.word	0x00000e60


	//   ....[7]....
        /*0104*/ 	.word	0x00000e70


	//   ....[8]....
        /*0108*/ 	.word	0x00000e80


	//   ....[9]....
        /*010c*/ 	.word	0x00000e90


	//   ....[10]....
        /*0110*/ 	.word	0x00000ea0


	//   ....[11]....
        /*0114*/ 	.word	0x00000eb0


	//   ....[12]....
        /*0118*/ 	.word	0x00000ec0


	//   ....[13]....
        /*011c*/ 	.word	0x00000ed0


	//   ....[14]....
        /*0120*/ 	.word	0x00000ee0


	//   ....[15]....
        /*0124*/ 	.word	0x00000ef0


	//----- nvinfo : EIATTR_EXIT_INSTR_OFFSETS
	.align		4
.L_31:
        /*0128*/ 	.byte	0x04, 0x1c
        /*012a*/ 	.short	(.L_33 - .L_32)


	//   ....[0]....
.L_32:
        /*012c*/ 	.word	0x00001080


	//----- nvinfo : EIATTR_REQNTID
	.align		4
.L_33:
        /*0130*/ 	.byte	0x04, 0x10
        /*0132*/ 	.short	(.L_35 - .L_34)
.L_34:
        /*0134*/ 	.word	0x00000020
        /*0138*/ 	.word	0x00000001
        /*013c*/ 	.word	0x00000001
.L_35:


//--------------------- .nv.callgraph             --------------------------
	.section	.nv.callgraph,"",@"SHT_CUDA_CALLGRAPH"
	.align	4
	.sectionentsize	8
	.align		4
        /*0000*/ 	.word	0x00000000
	.align		4
        /*0004*/ 	.word	0xffffffff
	.align		4
        /*0008*/ 	.word	0x00000000
	.align		4
        /*000c*/ 	.word	0xfffffffe
	.align		4
        /*0010*/ 	.word	0x00000000
	.align		4
        /*0014*/ 	.word	0xfffffffd
	.align		4
        /*0018*/ 	.word	0x00000000
	.align		4
        /*001c*/ 	.word	0xfffffffc


//--------------------- .nv.rel.action            --------------------------
	.section	.nv.rel.action,"",@"SHT_CUDA_RELOCINFO"
	.align	8
	.sectionentsize	8
        /*0000*/ 	.byte	0x73, 0x00, 0x00, 0x00, 0x00, 0x00, 0x00, 0x00, 0x00, 0x00, 0x00, 0x11, 0x25, 0x00, 0x05, 0x36


//--------------------- .nv.constant0.triton_     --------------------------
	.section	.nv.constant0.triton_,"a",@progbits
	.sectionflags	@""
	.align	4
.nv.constant0.triton_:
	.zero		416


//--------------------- .text.triton_             --------------------------
	.section	.text.triton_,"ax",@progbits
	.sectioninfo	@"SHI_REGISTERS=53"
	.align	128
        .global         triton_
        .type           triton_,@function
        .size           triton_,(.L_x_1 - triton_)
        .other          triton_,@"STO_CUDA_ENTRY STV_DEFAULT"
triton_:
.text.triton_:
[----:B------:R-:W-:Y:S02]  /*0000*/  IMAD.MOV.U32 R1, RZ, RZ, c[0x0][0x28] ;  /* 0x00000a00ff017624 */ /* 0x000fe400078e00ff */
[----:B------:R-:W0:Y:S01]  /*0010*/  S2R R0, SR_CTAID.X ;  /* 0x0000000000007919 */ /* 0x000e220000002500 */
[----:B------:R-:W-:Y:S01]  /*0020*/  IMAD.MOV.U32 R33, RZ, RZ, 0x2 ;  /* 0x00000002ff217424 */ /* 0x000fe200078e00ff */
[----:B------:R-:W-:Y:S02]  /*0030*/  ULDC.64 UR4, c[0x0][0x118] ;  /* 0x0000460000047ab9 */ /* 0x000fe40000000a00 */
[----:B------:R-:W1:Y:S01]  /*0040*/  S2R R2, SR_TID.X ;  /* 0x0000000000027919 */ /* 0x000e620000002100 */
[----:B0-----:R-:W-:Y:S02]  /*0050*/  IMAD.SHL.U32 R0, R0, 0x200, RZ ;  /* 0x0000020000007824 */ /* 0x001fe400078e00ff */
[----:B-1----:R-:W-:-:S05]  /*0060*/  IMAD.SHL.U32 R3, R2, 0x8, RZ ;  /* 0x0000000802037824 */ /* 0x002fca00078e00ff */
[----:B------:R-:W-:-:S05]  /*0070*/  LOP3.LUT R18, R0, 0xf8, R3, 0xf8, !PT ;  /* 0x000000f800127812 */ /* 0x000fca00078ef803 */
[----:B------:R-:W-:-:S05]  /*0080*/  IMAD.HI R3, R18, 0x2aaaaaab, RZ ;  /* 0x2aaaaaab12037827 */ /* 0x000fca00078e02ff */
[----:B------:R-:W-:-:S04]  /*0090*/  SHF.R.U32.HI R4, RZ, 0x1f, R3 ;  /* 0x0000001fff047819 */ /* 0x000fc80000011603 */
[----:B------:R-:W-:-:S05]  /*00a0*/  LEA.HI.SX32 R5, R3, R4, 0x15 ;  /* 0x0000000403057211 */ /* 0x000fca00078faaff */
[----:B------:R-:W-:-:S05]  /*00b0*/  IMAD.WIDE R12, R5, R33, c[0x0][0x168] ;  /* 0x00005a00050c7625 */ /* 0x000fca00078e0221 */
[----:B------:R0:W2:Y:S01]  /*00c0*/  LDG.E.EL.U16 R42, [R12.64] ;  /* 0x000000040c2a7981 */ /* 0x0000a2000c2e1500 */
[----:B------:R-:W-:-:S05]  /*00d0*/  IMAD.WIDE R16, R5, R33, c[0x0][0x170] ;  /* 0x00005c0005107625 */ /* 0x000fca00078e0221 */
[----:B------:R1:W3:Y:S01]  /*00e0*/  LDG.E.EL.U16 R43, [R16.64] ;  /* 0x00000004102b7981 */ /* 0x0002e2000c2e1500 */
[----:B------:R-:W-:Y:S01]  /*00f0*/  IMAD.MOV.U32 R3, RZ, RZ, 0x4 ;  /* 0x00000004ff037424 */ /* 0x000fe200078e00ff */
[C---:B------:R-:W-:Y:S01]  /*0100*/  LOP3.LUT R20, R18.reuse, 0x100, RZ, 0xfc, !PT ;  /* 0x0000010012147812 */ /* 0x040fe200078efcff */
[----:B------:R-:W-:Y:S02]  /*0110*/  IMAD R14, R5, -0x3000, R18 ;  /* 0xffffd000050e7824 */ /* 0x000fe400078e0212 */
[----:B------:R-:W-:-:S04]  /*0120*/  IMAD.WIDE R36, R18, R3, c[0x0][0x160] ;  /* 0x0000580012247625 */ /* 0x000fc800078e0203 */
[----:B------:R-:W-:Y:S01]  /*0130*/  IMAD.HI R18, R20, 0x2aaaaaab, RZ ;  /* 0x2aaaaaab14127827 */ /* 0x000fe200078e02ff */
[----:B------:R3:W4:Y:S03]  /*0140*/  LDG.E.128 R4, [R36.64] ;  /* 0x0000000424047981 */ /* 0x000726000c1e1d00 */
[CC--:B------:R-:W-:Y:S01]  /*0150*/  IMAD.WIDE R8, R14.reuse, R33.reuse, c[0x0][0x178] ;  /* 0x00005e000e087625 */ /* 0x0c0fe200078e0221 */
[----:B-1----:R-:W-:Y:S01]  /*0160*/  SHF.R.U32.HI R17, RZ, 0x1f, R18 ;  /* 0x0000001fff117819 */ /* 0x002fe20000011612 */
[----:B------:R3:W5:Y:S02]  /*0170*/  LDG.E.128 R24, [R36.64+0x400] ;  /* 0x0004000424187981 */ /* 0x000764000c1e1d00 */
[----:B------:R-:W-:Y:S01]  /*0180*/  IMAD.WIDE R14, R14, R33, c[0x0][0x180] ;  /* 0x000060000e0e7625 */ /* 0x000fe200078e0221 */
[----:B------:R-:W-:Y:S01]  /*0190*/  LEA.HI.SX32 R21, R18, R17, 0x15 ;  /* 0x0000001112157211 */ /* 0x000fe200078faaff */
[----:B------:R-:W4:Y:S04]  /*01a0*/  LDG.E.EL.128 R8, [R8.64] ;  /* 0x0000000408087981 */ /* 0x000f28000c2e1d00 */
[----:B0-----:R-:W4:Y:S01]  /*01b0*/  LDG.E.EL.128 R12, [R14.64] ;  /* 0x000000040e0c7981 */ /* 0x001f22000c2e1d00 */
[----:B------:R-:W-:-:S03]  /*01c0*/  IMAD.WIDE R38, R21, R33, c[0x0][0x168] ;  /* 0x00005a0015267625 */ /* 0x000fc600078e0221 */
[----:B------:R3:W4:Y:S04]  /*01d0*/  LDG.E.128 R16, [R36.64+0x10] ;  /* 0x0000100424107981 */ /* 0x000728000c1e1d00 */
[----:B------:R2:W4:Y:S01]  /*01e0*/  LDG.E.EL.U16 R38, [R38.64] ;  /* 0x0000000426267981 */ /* 0x000522000c2e1500 */
[----:B------:R-:W-:-:S03]  /*01f0*/  IMAD.WIDE R40, R21, R33, c[0x0][0x170] ;  /* 0x00005c0015287625 */ /* 0x000fc600078e0221 */
[----:B------:R3:W4:Y:S04]  /*0200*/  LDG.E.128 R28, [R36.64+0x410] ;  /* 0x00041004241c7981 */ /* 0x000728000c1e1d00 */
[----:B------:R0:W4:Y:S01]  /*0210*/  LDG.E.EL.U16 R40, [R40.64] ;  /* 0x0000000428287981 */ /* 0x000122000c2e1500 */
[----:B------:R-:W-:-:S04]  /*0220*/  IMAD R32, R21, -0x3000, R20 ;  /* 0xffffd00015207824 */ /* 0x000fc800078e0214 */
[----:B------:R-:W-:-:S04]  /*0230*/  IMAD.WIDE R20, R32, R33, c[0x0][0x178] ;  /* 0x00005e0020147625 */ /* 0x000fc800078e0221 */
[----:B------:R-:W-:Y:S02]  /*0240*/  IMAD.WIDE R32, R32, R33, c[0x0][0x180] ;  /* 0x0000600020207625 */ /* 0x000fe400078e0221 */
[----:B------:R-:W4:Y:S04]  /*0250*/  LDG.E.EL.128 R20, [R20.64] ;  /* 0x0000000414147981 */ /* 0x000f28000c2e1d00 */
[----:B------:R-:W4:Y:S01]  /*0260*/  LDG.E.EL.128 R32, [R32.64] ;  /* 0x0000000420207981 */ /* 0x000f22000c2e1d00 */
[----:B------:R-:W-:Y:S01]  /*0270*/  LOP3.LUT R50, R2, 0x1, RZ, 0xc0, !PT ;  /* 0x0000000102327812 */ /* 0x000fe200078ec0ff */
[C---:B--2---:R-:W-:Y:S02]  /*0280*/  IMAD.U32 R39, R42.reuse, 0x10000, RZ ;  /* 0x000100002a277824 */ /* 0x044fe400078e00ff */
[----:B------:R-:W-:-:S03]  /*0290*/  IMAD.U32 R44, R42, 0x10000, RZ ;  /* 0x000100002a2c7824 */ /* 0x000fc600078e00ff */
[----:B------:R-:W-:Y:S02]  /*02a0*/  FSETP.GE.AND P0, PT, R39, RZ, PT ;  /* 0x000000ff2700720b */ /* 0x000fe40003f06000 */
[----:B------:R-:W-:Y:S02]  /*02b0*/  FSETP.GE.AND P1, PT, R44, RZ, PT ;  /* 0x000000ff2c00720b */ /* 0x000fe40003f26000 */
[C---:B------:R-:W-:Y:S01]  /*02c0*/  SEL R39, R42.reuse, RZ, !P0 ;  /* 0x000000ff2a277207 */ /* 0x040fe20004000000 */
[----:B---3--:R-:W-:Y:S01]  /*02d0*/  IMAD.U32 R37, R43, 0x10000, RZ ;  /* 0x000100002b257824 */ /* 0x008fe200078e00ff */
[----:B------:R-:W-:-:S03]  /*02e0*/  SEL R42, R42, RZ, !P1 ;  /* 0x000000ff2a2a7207 */ /* 0x000fc60004800000 */
[----:B------:R-:W-:Y:S01]  /*02f0*/  IMAD.U32 R39, R39, 0x10000, RZ ;  /* 0x0001000027277824 */ /* 0x000fe200078e00ff */
[----:B------:R-:W-:Y:S01]  /*0300*/  FSETP.GTU.AND P2, PT, R37, RZ, PT ;  /* 0x000000ff2500720b */ /* 0x000fe20003f4c000 */
[C---:B------:R-:W-:Y:S02]  /*0310*/  IMAD.U32 R36, R43.reuse, 0x10000, RZ ;  /* 0x000100002b247824 */ /* 0x040fe400078e00ff */
[----:B------:R-:W-:Y:S01]  /*0320*/  FADD R39, RZ, -R39 ;  /* 0x80000027ff277221 */ /* 0x000fe20000000000 */
[----:B------:R-:W-:Y:S01]  /*0330*/  IMAD.U32 R42, R42, 0x10000, RZ ;  /* 0x000100002a2a7824 */ /* 0x000fe200078e00ff */
[----:B------:R-:W-:Y:S02]  /*0340*/  SEL R37, R43, RZ, P2 ;  /* 0x000000ff2b257207 */ /* 0x000fe40001000000 */
[----:B------:R-:W-:Y:S01]  /*0350*/  FSETP.GTU.AND P1, PT, R36, RZ, PT ;  /* 0x000000ff2400720b */ /* 0x000fe20003f2c000 */
[----:B------:R-:W-:Y:S01]  /*0360*/  FADD R42, RZ, -R42 ;  /* 0x8000002aff2a7221 */ /* 0x000fe20000000000 */
[----:B------:R-:W-:Y:S01]  /*0370*/  FSETP.NAN.AND P0, PT, R39, R39, PT ;  /* 0x000000272700720b */ /* 0x000fe20003f08000 */
[----:B------:R-:W-:Y:S01]  /*0380*/  IMAD.U32 R44, R37, 0x10000, RZ ;  /* 0x00010000252c7824 */ /* 0x000fe200078e00ff */
[----:B------:R-:W-:-:S02]  /*0390*/  SEL R43, R43, RZ, P1 ;  /* 0x000000ff2b2b7207 */ /* 0x000fc40000800000 */
[----:B------:R-:W-:Y:S02]  /*03a0*/  FSETP.NAN.AND P3, PT, R42, R42, PT ;  /* 0x0000002a2a00720b */ /* 0x000fe40003f68000 */
[----:B------:R-:W-:Y:S01]  /*03b0*/  FSETP.GT.AND P1, PT, R39, R44, PT ;  /* 0x0000002c2700720b */ /* 0x000fe20003f24000 */
[----:B------:R-:W-:-:S05]  /*03c0*/  IMAD.U32 R43, R43, 0x10000, RZ ;  /* 0x000100002b2b7824 */ /* 0x000fca00078e00ff */
[----:B------:R-:W-:Y:S02]  /*03d0*/  FSETP.GT.AND P2, PT, R42, R43, PT ;  /* 0x0000002b2a00720b */ /* 0x000fe40003f44000 */
[----:B------:R-:W-:-:S03]  /*03e0*/  @!P0 FSEL R39, R39, R44, P1 ;  /* 0x0000002c27278208 */ /* 0x000fc60000800000 */
[----:B------:R-:W-:Y:S02]  /*03f0*/  @!P3 FSEL R42, R42, R43, P2 ;  /* 0x0000002b2a2ab208 */ /* 0x000fe40001000000 */
[----:B------:R-:W-:-:S03]  /*0400*/  FMUL R49, R39, 0.0078740157186985015869 ;  /* 0x3c01020427317820 */ /* 0x000fc60000400000 */
[----:B------:R-:W-:Y:S02]  /*0410*/  FMUL R48, R42, 0.0078740157186985015869 ;  /* 0x3c0102042a307820 */ /* 0x000fe40000400000 */
[----:B------:R-:W-:-:S03]  /*0420*/  FSETP.GT.AND P1, PT, R49, 9.9999997473787516356e-06, PT ;  /* 0x3727c5ac3100780b */ /* 0x000fc60003f24000 */
[----:B------:R-:W-:Y:S02]  /*0430*/  FSETP.GT.AND P0, PT, R48, 9.9999997473787516356e-06, PT ;  /* 0x3727c5ac3000780b */ /* 0x000fe40003f04000 */
[----:B------:R-:W-:Y:S02]  /*0440*/  LOP3.LUT R36, R2, 0x10, RZ, 0xc0, !PT ;  /* 0x0000001002247812 */ /* 0x000fe400078ec0ff */
[----:B------:R-:W-:Y:S02]  /*0450*/  SHF.R.U32.HI R37, RZ, 0x1, R2 ;  /* 0x00000001ff257819 */ /* 0x000fe40000011602 */
[----:B------:R-:W-:Y:S02]  /*0460*/  FSETP.NAN.AND P2, PT, R49, R49, PT ;  /* 0x000000313100720b */ /* 0x000fe40003f48000 */
[----:B0-----:R-:W-:Y:S01]  /*0470*/  SHF.R.U32.HI R41, RZ, 0x1, R36 ;  /* 0x00000001ff297819 */ /* 0x001fe20000011624 */
[----:B------:R-:W-:Y:S01]  /*0480*/  IMAD.SHL.U32 R36, R50, 0x10, RZ ;  /* 0x0000001032247824 */ /* 0x000fe200078e00ff */
[----:B------:R-:W-:-:S02]  /*0490*/  SGXT.U32 R37, R37, 0x3 ;  /* 0x000000032525781a */ /* 0x000fc40000000000 */
[----:B------:R-:W-:Y:S02]  /*04a0*/  @!P1 FSEL R49, R49, 9.9999997473787516356e-06, P2 ;  /* 0x3727c5ac31319808 */ /* 0x000fe40001000000 */
[----:B------:R-:W-:Y:S02]  /*04b0*/  FSETP.NAN.AND P1, PT, R48, R48, PT ;  /* 0x000000303000720b */ /* 0x000fe40003f28000 */
[----:B------:R-:W-:Y:S02]  /*04c0*/  LOP3.LUT R36, R41, R36, R37, 0xfe, !PT ;  /* 0x0000002429247212 */ /* 0x000fe400078efe25 */
[----:B----4-:R-:W-:Y:S02]  /*04d0*/  I2FP.F32.S32 R43, R4 ;  /* 0x00000004002b7245 */ /* 0x010fe40000201400 */
[----:B------:R-:W-:Y:S02]  /*04e0*/  I2FP.F32.S32 R45, R5 ;  /* 0x00000005002d7245 */ /* 0x000fe40000201400 */
[----:B------:R-:W-:-:S02]  /*04f0*/  PRMT R4, R8, 0x7632, R4 ;  /* 0x0000763208047816 */ /* 0x000fc40000000004 */
[----:B------:R-:W-:Y:S02]  /*0500*/  PRMT R37, R12, 0x7632, R37 ;  /* 0x000076320c257816 */ /* 0x000fe40000000025 */
[----:B------:R-:W-:Y:S01]  /*0510*/  @!P0 FSEL R48, R48, 9.9999997473787516356e-06, P1 ;  /* 0x3727c5ac30308808 */ /* 0x000fe20000800000 */
[----:B------:R-:W-:Y:S01]  /*0520*/  IMAD.U32 R39, R12, 0x10000, RZ ;  /* 0x000100000c277824 */ /* 0x000fe200078e00ff */
[----:B------:R-:W-:Y:S01]  /*0530*/  PRMT R12, R13, 0x7632, R12 ;  /* 0x000076320d0c7816 */ /* 0x000fe2000000000c */
[----:B------:R-:W-:Y:S02]  /*0540*/  IMAD.U32 R4, R4, 0x10000, RZ ;  /* 0x0001000004047824 */ /* 0x000fe400078e00ff */
[----:B------:R-:W-:Y:S01]  /*0550*/  IMAD.U32 R37, R37, 0x10000, RZ ;  /* 0x0001000025257824 */ /* 0x000fe200078e00ff */
[----:B------:R-:W-:Y:S01]  /*0560*/  FMUL R45, R45, R48 ;  /* 0x000000302d2d7220 */ /* 0x000fe20000400000 */
[----:B------:R-:W-:Y:S01]  /*0570*/  IMAD.U32 R42, R13, 0x10000, RZ ;  /* 0x000100000d2a7824 */ /* 0x000fe200078e00ff */
[C---:B------:R-:W-:Y:S01]  /*0580*/  PRMT R13, R14.reuse, 0x7632, R13 ;  /* 0x000076320e0d7816 */ /* 0x040fe2000000000d */
[----:B------:R-:W-:Y:S01]  /*0590*/  IMAD.U32 R41, R14, 0x10000, RZ ;  /* 0x000100000e297824 */ /* 0x000fe200078e00ff */
[C---:B------:R-:W-:Y:S01]  /*05a0*/  PRMT R14, R15.reuse, 0x7632, R14 ;  /* 0x000076320f0e7816 */ /* 0x040fe2000000000e */
[----:B------:R-:W-:Y:S01]  /*05b0*/  IMAD.U32 R44, R15, 0x10000, RZ ;  /* 0x000100000f2c7824 */ /* 0x000fe200078e00ff */
[----:B------:R-:W-:Y:S01]  /*05c0*/  FFMA R37, R4, R45, R37 ;  /* 0x0000002d04257223 */ /* 0x000fe20000000025 */
[----:B------:R-:W-:-:S02]  /*05d0*/  IMAD.U32 R15, R38, 0x10000, RZ ;  /* 0x00010000260f7824 */ /* 0x000fc400078e00ff */
[----:B------:R-:W-:Y:S01]  /*05e0*/  IMAD.U32 R4, R38, 0x10000, RZ ;  /* 0x0001000026047824 */ /* 0x000fe200078e00ff */
[----:B------:R-:W-:Y:S02]  /*05f0*/  I2FP.F32.S32 R46, R6 ;  /* 0x00000006002e7245 */ /* 0x000fe40000201400 */
[----:B------:R-:W-:Y:S02]  /*0600*/  I2FP.F32.S32 R47, R7 ;  /* 0x00000007002f7245 */ /* 0x000fe40000201400 */
[----:B------:R-:W-:Y:S02]  /*0610*/  PRMT R5, R9, 0x7632, R5 ;  /* 0x0000763209057816 */ /* 0x000fe40000000005 */
[----:B------:R-:W-:Y:S02]  /*0620*/  FSETP.GE.AND P0, PT, R15, RZ, PT ;  /* 0x000000ff0f00720b */ /* 0x000fe40003f06000 */
[----:B------:R-:W-:Y:S01]  /*0630*/  FSETP.GE.AND P1, PT, R4, RZ, PT ;  /* 0x000000ff0400720b */ /* 0x000fe20003f26000 */
[----:B------:R-:W-:Y:S01]  /*0640*/  IMAD.U32 R9, R9, 0x10000, RZ ;  /* 0x0001000009097824 */ /* 0x000fe200078e00ff */
[----:B------:R-:W-:Y:S01]  /*0650*/  FMUL R46, R46, R49 ;  /* 0x000000312e2e7220 */ /* 0x000fe20000400000 */
[----:B------:R-:W-:Y:S01]  /*0660*/  IMAD.U32 R5, R5, 0x10000, RZ ;  /* 0x0001000005057824 */ /* 0x000fe200078e00ff */
[----:B------:R-:W-:Y:S01]  /*0670*/  FMUL R47, R47, R48 ;  /* 0x000000302f2f7220 */ /* 0x000fe20000400000 */
[----:B------:R-:W-:Y:S01]  /*0680*/  IMAD.U32 R12, R12, 0x10000, RZ ;  /* 0x000100000c0c7824 */ /* 0x000fe200078e00ff */
[----:B------:R-:W-:-:S02]  /*0690*/  SEL R4, R38, RZ, !P0 ;  /* 0x000000ff26047207 */ /* 0x000fc40004000000 */
[----:B------:R-:W-:Y:S01]  /*06a0*/  SEL R38, R38, RZ, !P1 ;  /* 0x000000ff26267207 */ /* 0x000fe20004800000 */
[----:B------:R-:W-:Y:S01]  /*06b0*/  FFMA R42, R9, R46, R42 ;  /* 0x0000002e092a7223 */ /* 0x000fe2000000002a */
[----:B------:R-:W-:Y:S01]  /*06c0*/  FFMA R12, R5, R47, R12 ;  /* 0x0000002f050c7223 */ /* 0x000fe2000000000c */
[C---:B------:R-:W-:Y:S02]  /*06d0*/  IMAD.U32 R9, R40.reuse, 0x10000, RZ ;  /* 0x0001000028097824 */ /* 0x040fe400078e00ff */
[----:B------:R-:W-:Y:S02]  /*06e0*/  IMAD.U32 R5, R40, 0x10000, RZ ;  /* 0x0001000028057824 */ /* 0x000fe400078e00ff */
[----:B------:R-:W-:Y:S01]  /*06f0*/  IMAD.U32 R38, R38, 0x10000, RZ ;  /* 0x0001000026267824 */ /* 0x000fe200078e00ff */
[----:B------:R-:W-:Y:S01]  /*0700*/  FSETP.GTU.AND P1, PT, R9, RZ, PT ;  /* 0x000000ff0900720b */ /* 0x000fe20003f2c000 */
[----:B------:R-:W-:Y:S01]  /*0710*/  IMAD.U32 R4, R4, 0x10000, RZ ;  /* 0x0001000004047824 */ /* 0x000fe200078e00ff */
[----:B------:R-:W-:Y:S01]  /*0720*/  FSETP.GTU.AND P2, PT, R5, RZ, PT ;  /* 0x000000ff0500720b */ /* 0x000fe20003f4c000 */
[----:B------:R-:W-:Y:S01]  /*0730*/  FADD R38, RZ, -R38 ;  /* 0x80000026ff267221 */ /* 0x000fe20000000000 */
[C---:B------:R-:W-:Y:S01]  /*0740*/  SEL R5, R40.reuse, RZ, P1 ;  /* 0x000000ff28057207 */ /* 0x040fe20000800000 */
[----:B------:R-:W-:Y:S01]  /*0750*/  FADD R4, RZ, -R4 ;  /* 0x80000004ff047221 */ /* 0x000fe20000000000 */
[----:B------:R-:W-:-:S02]  /*0760*/  SEL R40, R40, RZ, P2 ;  /* 0x000000ff28287207 */ /* 0x000fc40001000000 */
[----:B------:R-:W-:Y:S01]  /*0770*/  FSETP.NAN.AND P1, PT, R38, R38, PT ;  /* 0x000000262600720b */ /* 0x000fe20003f28000 */
[----:B------:R-:W-:Y:S01]  /*0780*/  IMAD.U32 R9, R5, 0x10000, RZ ;  /* 0x0001000005097824 */ /* 0x000fe200078e00ff */
[----:B------:R-:W-:Y:S01]  /*0790*/  FSETP.NAN.AND P0, PT, R4, R4, PT ;  /* 0x000000040400720b */ /* 0x000fe20003f08000 */
[----:B------:R-:W-:-:S05]  /*07a0*/  IMAD.U32 R5, R40, 0x10000, RZ ;  /* 0x0001000028057824 */ /* 0x000fca00078e00ff */
[----:B------:R-:W-:Y:S02]  /*07b0*/  FSETP.GT.AND P3, PT, R38, R5, PT ;  /* 0x000000052600720b */ /* 0x000fe40003f64000 */
[----:B------:R-:W-:-:S03]  /*07c0*/  FSETP.GT.AND P2, PT, R4, R9, PT ;  /* 0x000000090400720b */ /* 0x000fc60003f44000 */
[----:B------:R-:W-:Y:S02]  /*07d0*/  @!P1 FSEL R38, R38, R5, P3 ;  /* 0x0000000526269208 */ /* 0x000fe40001800000 */
[----:B------:R-:W-:-:S03]  /*07e0*/  @!P0 FSEL R4, R4, R9, P2 ;  /* 0x0000000904048208 */ /* 0x000fc60001000000 */
[----:B------:R-:W-:Y:S01]  /*07f0*/  FMUL R38, R38, 0.0078740157186985015869 ;  /* 0x3c01020426267820 */ /* 0x000fe20000400000 */
[----:B------:R-:W-:Y:S01]  /*0800*/  I2FP.F32.S32 R16, R16 ;  /* 0x0000001000107245 */ /* 0x000fe20000201400 */
[----:B------:R-:W-:Y:S01]  /*0810*/  FMUL R5, R4, 0.0078740157186985015869 ;  /* 0x3c01020404057820 */ /* 0x000fe20000400000 */
[----:B------:R-:W-:Y:S02]  /*0820*/  PRMT R6, R10, 0x7632, R6 ;  /* 0x000076320a067816 */ /* 0x000fe40000000006 */
[----:B------:R-:W-:Y:S01]  /*0830*/  FSETP.GT.AND P1, PT, R38, 9.9999997473787516356e-06, PT ;  /* 0x3727c5ac2600780b */ /* 0x000fe20003f24000 */
[----:B------:R-:W-:Y:S01]  /*0840*/  IMAD.U32 R8, R8, 0x10000, RZ ;  /* 0x0001000008087824 */ /* 0x000fe200078e00ff */
[----:B------:R-:W-:Y:S01]  /*0850*/  I2FP.F32.S32 R17, R17 ;  /* 0x0000001100117245 */ /* 0x000fe20000201400 */
[----:B------:R-:W-:Y:S01]  /*0860*/  IMAD.U32 R10, R10, 0x10000, RZ ;  /* 0x000100000a0a7824 */ /* 0x000fe200078e00ff */
[-C--:B------:R-:W-:Y:S01]  /*0870*/  FMUL R43, R43, R49.reuse ;  /* 0x000000312b2b7220 */ /* 0x080fe20000400000 */
[----:B------:R-:W-:Y:S01]  /*0880*/  FMUL R16, R16, R49 ;  /* 0x0000003110107220 */ /* 0x000fe20000400000 */
[----:B------:R-:W-:Y:S01]  /*0890*/  FSETP.GT.AND P2, PT, R5, 9.9999997473787516356e-06, PT ;  /* 0x3727c5ac0500780b */ /* 0x000fe20003f44000 */
[----:B------:R-:W-:Y:S01]  /*08a0*/  FMUL R17, R17, R48 ;  /* 0x0000003011117220 */ /* 0x000fe20000400000 */
[----:B------:R-:W-:Y:S01]  /*08b0*/  FFMA R8, R8, R43, R39 ;  /* 0x0000002b08087223 */ /* 0x000fe20000000027 */
[----:B------:R-:W-:Y:S01]  /*08c0*/  IMAD.U32 R6, R6, 0x10000, RZ ;  /* 0x0001000006067824 */ /* 0x000fe200078e00ff */
[----:B------:R-:W-:Y:S01]  /*08d0*/  FFMA R41, R10, R16, R41 ;  /* 0x000000100a297223 */ /* 0x000fe20000000029 */
[----:B------:R-:W-:Y:S01]  /*08e0*/  IMAD.U32 R13, R13, 0x10000, RZ ;  /* 0x000100000d0d7824 */ /* 0x000fe200078e00ff */
[----:B------:R-:W-:-:S02]  /*08f0*/  PRMT R7, R11, 0x7632, R7 ;  /* 0x000076320b077816 */ /* 0x000fc40000000007 */
[----:B------:R-:W-:Y:S02]  /*0900*/  I2FP.F32.S32 R19, R19 ;  /* 0x0000001300137245 */ /* 0x000fe40000201400 */
[----:B------:R-:W-:Y:S02]  /*0910*/  LOP3.LUT P0, RZ, R2, 0x10, RZ, 0xc0, !PT ;  /* 0x0000001002ff7812 */ /* 0x000fe4000780c0ff */
[----:B------:R-:W-:Y:S01]  /*0920*/  I2FP.F32.S32 R18, R18 ;  /* 0x0000001200127245 */ /* 0x000fe20000201400 */
[----:B------:R-:W-:Y:S01]  /*0930*/  FFMA R6, R6, R17, R13 ;  /* 0x0000001106067223 */ /* 0x000fe2000000000d */
[----:B------:R-:W-:Y:S01]  /*0940*/  FSETP.NAN.AND P4, PT, R38, R38, PT ;  /* 0x000000262600720b */ /* 0x000fe20003f88000 */
[----:B------:R-:W-:Y:S01]  /*0950*/  FMUL R19, R19, R48 ;  /* 0x0000003013137220 */ /* 0x000fe20000400000 */
[----:B------:R-:W-:Y:S01]  /*0960*/  FSEL R17, R8, R41, !P0 ;  /* 0x0000002908117208 */ /* 0x000fe20004000000 */
[----:B------:R-:W-:Y:S01]  /*0970*/  IMAD.U32 R7, R7, 0x10000, RZ ;  /* 0x0001000007077824 */ /* 0x000fe200078e00ff */
[----:B------:R-:W-:Y:S01]  /*0980*/  FSEL R41, R41, R8, !P0 ;  /* 0x0000000829297208 */ /* 0x000fe20004000000 */
[----:B------:R-:W-:Y:S01]  /*0990*/  IMAD.U32 R14, R14, 0x10000, RZ ;  /* 0x000100000e0e7824 */ /* 0x000fe200078e00ff */
[----:B------:R-:W-:Y:S01]  /*09a0*/  FSETP.NAN.AND P3, PT, R5, R5, PT ;  /* 0x000000050500720b */ /* 0x000fe20003f68000 */
[----:B------:R-:W-:Y:S01]  /*09b0*/  IMAD.U32 R11, R11, 0x10000, RZ ;  /* 0x000100000b0b7824 */ /* 0x000fe200078e00ff */
[----:B------:R-:W-:Y:S01]  /*09c0*/  FMUL R18, R18, R49 ;  /* 0x0000003112127220 */ /* 0x000fe20000400000 */
[----:B-----5:R-:W-:-:S02]  /*09d0*/  I2FP.F32.S32 R25, R25 ;  /* 0x0000001900197245 */ /* 0x020fc40000201400 */
[----:B------:R-:W-:Y:S02]  /*09e0*/  @!P1 FSEL R38, R38, 9.9999997473787516356e-06, P4 ;  /* 0x3727c5ac26269808 */ /* 0x000fe40002000000 */
[----:B------:R-:W-:Y:S02]  /*09f0*/  PRMT R4, R20, 0x7632, R4 ;  /* 0x0000763214047816 */ /* 0x000fe40000000004 */
[----:B------:R-:W-:Y:S01]  /*0a00*/  PRMT R8, R32, 0x7632, R8 ;  /* 0x0000763220087816 */ /* 0x000fe20000000008 */
[----:B------:R-:W-:Y:S01]  /*0a10*/  FFMA R7, R7, R19, R14 ;  /* 0x0000001307077223 */ /* 0x000fe2000000000e */
[----:B------:R-:W-:Y:S01]  /*0a20*/  I2FP.F32.S32 R24, R24 ;  /* 0x0000001800187245 */ /* 0x000fe20000201400 */
[----:B------:R-:W-:Y:S01]  /*0a30*/  FFMA R11, R11, R18, R44 ;  /* 0x000000120b0b7223 */ /* 0x000fe2000000002c */
[----:B------:R-:W-:Y:S02]  /*0a40*/  I2FP.F32.S32 R26, R26 ;  /* 0x0000001a001a7245 */ /* 0x000fe40000201400 */
[----:B------:R-:W-:-:S02]  /*0a50*/  I2FP.F32.S32 R28, R28 ;  /* 0x0000001c001c7245 */ /* 0x000fc40000201400 */
[----:B------:R-:W-:Y:S02]  /*0a60*/  @!P2 FSEL R5, R5, 9.9999997473787516356e-06, P3 ;  /* 0x3727c5ac0505a808 */ /* 0x000fe40001800000 */
[----:B------:R-:W-:Y:S01]  /*0a70*/  I2FP.F32.S32 R30, R30 ;  /* 0x0000001e001e7245 */ /* 0x000fe20000201400 */
[----:B------:R-:W-:Y:S01]  /*0a80*/  FMUL R25, R25, R38 ;  /* 0x0000002619197220 */ /* 0x000fe20000400000 */
[----:B------:R-:W-:Y:S01]  /*0a90*/  FSEL R19, R37, R6, !P0 ;  /* 0x0000000625137208 */ /* 0x000fe20004000000 */
[----:B------:R-:W-:Y:S01]  /*0aa0*/  IMAD.U32 R4, R4, 0x10000, RZ ;  /* 0x0001000004047824 */ /* 0x000fe200078e00ff */
[----:B------:R-:W-:Y:S01]  /*0ab0*/  FSEL R43, R6, R37, !P0 ;  /* 0x00000025062b7208 */ /* 0x000fe20004000000 */
[----:B------:R-:W-:Y:S01]  /*0ac0*/  IMAD.U32 R13, R8, 0x10000, RZ ;  /* 0x00010000080d7824 */ /* 0x000fe200078e00ff */
[----:B------:R-:W-:Y:S02]  /*0ad0*/  PRMT R9, R33, 0x7632, R9 ;  /* 0x0000763221097816 */ /* 0x000fe40000000009 */
[----:B------:R-:W-:-:S02]  /*0ae0*/  I2FP.F32.S32 R29, R29 ;  /* 0x0000001d001d7245 */ /* 0x000fc40000201400 */
[----:B------:R-:W-:Y:S02]  /*0af0*/  PRMT R6, R22, 0x7632, R6 ;  /* 0x0000763216067816 */ /* 0x000fe40000000006 */
[----:B------:R-:W-:Y:S01]  /*0b00*/  PRMT R10, R34, 0x7632, R10 ;  /* 0x00007632220a7816 */ /* 0x000fe2000000000a */
[----:B------:R-:W-:Y:S01]  /*0b10*/  FMUL R24, R24, R5 ;  /* 0x0000000518187220 */ /* 0x000fe20000400000 */
[----:B------:R-:W-:Y:S01]  /*0b20*/  FSEL R39, R12, R7, !P0 ;  /* 0x000000070c277208 */ /* 0x000fe20004000000 */
[-C--:B------:R-:W-:Y:S01]  /*0b30*/  FMUL R26, R26, R5.reuse ;  /* 0x000000051a1a7220 */ /* 0x080fe20000400000 */
[----:B------:R-:W-:Y:S01]  /*0b40*/  FSEL R47, R7, R12, !P0 ;  /* 0x0000000c072f7208 */ /* 0x000fe20004000000 */
[-C--:B------:R-:W-:Y:S01]  /*0b50*/  FMUL R28, R28, R5.reuse ;  /* 0x000000051c1c7220 */ /* 0x080fe20000400000 */
[----:B------:R-:W-:Y:S01]  /*0b60*/  FMUL R30, R30, R5 ;  /* 0x000000051e1e7220 */ /* 0x000fe20000400000 */
[----:B------:R-:W-:Y:S01]  /*0b70*/  FSEL R37, R42, R11, !P0 ;  /* 0x0000000b2a257208 */ /* 0x000fe20004000000 */
[----:B------:R-:W-:Y:S01]  /*0b80*/  FFMA R13, R4, R25, R13 ;  /* 0x00000019040d7223 */ /* 0x000fe2000000000d */
[----:B------:R-:W-:Y:S01]  /*0b90*/  FSEL R45, R11, R42, !P0 ;  /* 0x0000002a0b2d7208 */ /* 0x000fe20004000000 */
[----:B------:R-:W-:Y:S01]  /*0ba0*/  IMAD.U32 R20, R20, 0x10000, RZ ;  /* 0x0001000014147824 */ /* 0x000fe200078e00ff */
[----:B------:R-:W-:Y:S01]  /*0bb0*/  I2FP.F32.S32 R27, R27 ;  /* 0x0000001b001b7245 */ /* 0x000fe20000201400 */
[----:B------:R-:W-:Y:S01]  /*0bc0*/  IMAD.U32 R22, R22, 0x10000, RZ ;  /* 0x0001000016167824 */ /* 0x000fe200078e00ff */
[----:B------:R-:W-:Y:S01]  /*0bd0*/  I2FP.F32.S32 R31, R31 ;  /* 0x0000001f001f7245 */ /* 0x000fe20000201400 */
[----:B------:R-:W-:Y:S01]  /*0be0*/  IMAD.U32 R11, R32, 0x10000, RZ ;  /* 0x00010000200b7824 */ /* 0x000fe200078e00ff */
[----:B------:R-:W-:Y:S01]  /*0bf0*/  PRMT R5, R21, 0x7632, R5 ;  /* 0x0000763215057816 */ /* 0x000fe20000000005 */
[----:B------:R-:W-:Y:S01]  /*0c00*/  IMAD.U32 R15, R34, 0x10000, RZ ;  /* 0x00010000220f7824 */ /* 0x000fe200078e00ff */
[----:B------:R-:W-:Y:S01]  /*0c10*/  PRMT R7, R23, 0x7632, R7 ;  /* 0x0000763217077816 */ /* 0x000fe20000000007 */
[----:B------:R-:W-:Y:S01]  /*0c20*/  IMAD.U32 R4, R9, 0x10000, RZ ;  /* 0x0001000009047824 */ /* 0x000fe200078e00ff */
[----:B------:R-:W-:Y:S01]  /*0c30*/  PRMT R8, R35, 0x7632, R8 ;  /* 0x0000763223087816 */ /* 0x000fe20000000008 */
[----:B------:R-:W-:Y:S01]  /*0c40*/  FMUL R29, R29, R38 ;  /* 0x000000261d1d7220 */ /* 0x000fe20000400000 */
[----:B------:R-:W-:-:S02]  /*0c50*/  IMAD.U32 R6, R6, 0x10000, RZ ;  /* 0x0001000006067824 */ /* 0x000fc400078e00ff */
[----:B------:R-:W-:Y:S01]  /*0c60*/  IMAD.U32 R9, R10, 0x10000, RZ ;  /* 0x000100000a097824 */ /* 0x000fe200078e00ff */
[-C--:B------:R-:W-:Y:S01]  /*0c70*/  FMUL R27, R27, R38.reuse ;  /* 0x000000261b1b7220 */ /* 0x080fe20000400000 */
[----:B------:R-:W-:Y:S01]  /*0c80*/  FMUL R31, R31, R38 ;  /* 0x000000261f1f7220 */ /* 0x000fe20000400000 */
[----:B------:R-:W-:Y:S01]  /*0c90*/  IMAD.U32 R21, R21, 0x10000, RZ ;  /* 0x0001000015157824 */ /* 0x000fe200078e00ff */
[----:B------:R-:W-:Y:S01]  /*0ca0*/  FFMA R11, R20, R24, R11 ;  /* 0x00000018140b7223 */ /* 0x000fe2000000000b */
[----:B------:R-:W-:Y:S01]  /*0cb0*/  IMAD.U32 R23, R23, 0x10000, RZ ;  /* 0x0001000017177824 */ /* 0x000fe200078e00ff */
[----:B------:R-:W-:Y:S01]  /*0cc0*/  FFMA R22, R22, R28, R15 ;  /* 0x0000001c16167223 */ /* 0x000fe2000000000f */
[----:B------:R-:W-:Y:S01]  /*0cd0*/  IMAD.U32 R12, R33, 0x10000, RZ ;  /* 0x00010000210c7824 */ /* 0x000fe200078e00ff */
[----:B------:R-:W-:Y:S01]  /*0ce0*/  FFMA R6, R6, R29, R9 ;  /* 0x0000001d06067223 */ /* 0x000fe20000000009 */
[----:B------:R-:W-:Y:S02]  /*0cf0*/  IMAD.U32 R14, R35, 0x10000, RZ ;  /* 0x00010000230e7824 */ /* 0x000fe400078e00ff */
[----:B------:R-:W-:-:S02]  /*0d00*/  IMAD.U32 R5, R5, 0x10000, RZ ;  /* 0x0001000005057824 */ /* 0x000fc400078e00ff */
[----:B------:R-:W-:Y:S02]  /*0d10*/  IMAD.U32 R7, R7, 0x10000, RZ ;  /* 0x0001000007077824 */ /* 0x000fe400078e00ff */
[----:B------:R-:W-:Y:S01]  /*0d20*/  IMAD.U32 R8, R8, 0x10000, RZ ;  /* 0x0001000008087824 */ /* 0x000fe200078e00ff */
[----:B------:R-:W-:Y:S01]  /*0d30*/  FFMA R12, R21, R26, R12 ;  /* 0x0000001a150c7223 */ /* 0x000fe2000000000c */
[----:B------:R-:W-:Y:S01]  /*0d40*/  FFMA R4, R5, R27, R4 ;  /* 0x0000001b05047223 */ /* 0x000fe20000000004 */
[----:B------:R-:W-:Y:S01]  /*0d50*/  FFMA R23, R23, R30, R14 ;  /* 0x0000001e17177223 */ /* 0x000fe2000000000e */
[----:B------:R-:W-:Y:S01]  /*0d60*/  FFMA R7, R7, R31, R8 ;  /* 0x0000001f07077223 */ /* 0x000fe20000000008 */
[----:B------:R-:W-:Y:S02]  /*0d70*/  FSEL R9, R11, R22, !P0 ;  /* 0x000000160b097208 */ /* 0x000fe40004000000 */
[----:B------:R-:W-:Y:S02]  /*0d80*/  FSEL R21, R22, R11, !P0 ;  /* 0x0000000b16157208 */ /* 0x000fe40004000000 */
[----:B------:R-:W-:-:S02]  /*0d90*/  FSEL R11, R13, R6, !P0 ;  /* 0x000000060d0b7208 */ /* 0x000fc40004000000 */
[----:B------:R-:W-:Y:S02]  /*0da0*/  FSEL R25, R6, R13, !P0 ;  /* 0x0000000d06197208 */ /* 0x000fe40004000000 */
[----:B------:R-:W-:Y:S02]  /*0db0*/  LOP3.LUT R6, R36, 0x10, RZ, 0x3c, !PT ;  /* 0x0000001024067812 */ /* 0x000fe400078e3cff */
[----:B------:R-:W-:Y:S02]  /*0dc0*/  FSEL R13, R12, R23, !P0 ;  /* 0x000000170c0d7208 */ /* 0x000fe40004000000 */
[----:B------:R-:W-:Y:S02]  /*0dd0*/  FSEL R15, R4, R7, !P0 ;  /* 0x00000007040f7208 */ /* 0x000fe40004000000 */
[----:B------:R-:W-:Y:S02]  /*0de0*/  FSEL R23, R23, R12, !P0 ;  /* 0x0000000c17177208 */ /* 0x000fe40004000000 */
[----:B------:R-:W-:Y:S01]  /*0df0*/  FSEL R7, R7, R4, !P0 ;  /* 0x0000000407077208 */ /* 0x000fe20004000000 */
[----:B------:R-:W-:Y:S04]  /*0e00*/  SHFL.IDX PT, R17, R17, R36, 0x1f ;  /* 0x00001f2411117589 */ /* 0x000fe800000e0000 */
[----:B------:R-:W0:Y:S04]  /*0e10*/  SHFL.IDX PT, R4, R41, R6, 0x1f ;  /* 0x00001f0629047589 */ /* 0x000e2800000e0000 */
[----:B------:R-:W-:Y:S04]  /*0e20*/  SHFL.IDX PT, R19, R19, R36, 0x1f ;  /* 0x00001f2413137589 */ /* 0x000fe800000e0000 */
[----:B------:R-:W1:Y:S04]  /*0e30*/  SHFL.IDX PT, R8, R43, R6, 0x1f ;  /* 0x00001f062b087589 */ /* 0x000e6800000e0000 */
[----:B------:R-:W-:Y:S04]  /*0e40*/  SHFL.IDX PT, R9, R9, R36, 0x1f ;  /* 0x00001f2409097589 */ /* 0x000fe800000e0000 */
[----:B------:R-:W2:Y:S04]  /*0e50*/  SHFL.IDX PT, R14, R21, R6, 0x1f ;  /* 0x00001f06150e7589 */ /* 0x000ea800000e0000 */
[----:B------:R-:W-:Y:S04]  /*0e60*/  SHFL.IDX PT, R37, R37, R36, 0x1f ;  /* 0x00001f2425257589 */ /* 0x000fe800000e0000 */
[----:B------:R-:W3:Y:S04]  /*0e70*/  SHFL.IDX PT, R10, R45, R6, 0x1f ;  /* 0x00001f062d0a7589 */ /* 0x000ee800000e0000 */
[----:B------:R-:W-:Y:S04]  /*0e80*/  SHFL.IDX PT, R11, R11, R36, 0x1f ;  /* 0x00001f240b0b7589 */ /* 0x000fe800000e0000 */
[----:B------:R4:W5:Y:S04]  /*0e90*/  SHFL.IDX PT, R16, R25, R6, 0x1f ;  /* 0x00001f0619107589 */ /* 0x00096800000e0000 */
[----:B------:R-:W-:Y:S04]  /*0ea0*/  SHFL.IDX PT, R39, R39, R36, 0x1f ;  /* 0x00001f2427277589 */ /* 0x000fe800000e0000 */
[----:B------:R-:W0:Y:S04]  /*0eb0*/  SHFL.IDX PT, R12, R47, R6, 0x1f ;  /* 0x00001f062f0c7589 */ /* 0x000e2800000e0000 */
[----:B------:R-:W-:Y:S04]  /*0ec0*/  SHFL.IDX PT, R13, R13, R36, 0x1f ;  /* 0x00001f240d0d7589 */ /* 0x000fe800000e0000 */
[----:B------:R-:W2:Y:S04]  /*0ed0*/  SHFL.IDX PT, R18, R23, R6, 0x1f ;  /* 0x00001f0617127589 */ /* 0x000ea800000e0000 */
[----:B------:R-:W-:Y:S04]  /*0ee0*/  SHFL.IDX PT, R15, R15, R36, 0x1f ;  /* 0x00001f240f0f7589 */ /* 0x000fe800000e0000 */
[----:B------:R1:W5:Y:S01]  /*0ef0*/  SHFL.IDX PT, R20, R7, R6, 0x1f ;  /* 0x00001f0607147589 */ /* 0x00036200000e0000 */
[----:B------:R-:W-:Y:S01]  /*0f00*/  IMAD.SHL.U32 R5, R2, 0x4, RZ ;  /* 0x0000000402057824 */ /* 0x000fe200078e00ff */
[----:B------:R-:W-:-:S04]  /*0f10*/  ISETP.NE.AND P0, PT, R50, RZ, PT ;  /* 0x000000ff3200720c */ /* 0x000fc80003f05270 */
[----:B------:R-:W-:Y:S02]  /*0f20*/  LOP3.LUT R2, R0, 0x7c, R5, 0xf8, !PT ;  /* 0x0000007c00027812 */ /* 0x000fe400078ef805 */
[----:B0-----:R-:W-:Y:S02]  /*0f30*/  SEL R28, R4, R17, !P0 ;  /* 0x00000011041c7207 */ /* 0x001fe40004000000 */
[----:B------:R-:W-:Y:S02]  /*0f40*/  SEL R24, R17, R4, !P0 ;  /* 0x0000000411187207 */ /* 0x000fe40004000000 */
[----:B-1----:R-:W-:Y:S02]  /*0f50*/  SEL R29, R8, R19, !P0 ;  /* 0x00000013081d7207 */ /* 0x002fe40004000000 */
[----:B----4-:R-:W-:Y:S02]  /*0f60*/  SEL R25, R19, R8, !P0 ;  /* 0x0000000813197207 */ /* 0x010fe40004000000 */
[----:B--2---:R-:W-:-:S02]  /*0f70*/  SEL R4, R14, R9, !P0 ;  /* 0x000000090e047207 */ /* 0x004fc40004000000 */
[----:B------:R-:W-:Y:S01]  /*0f80*/  SEL R8, R9, R14, !P0 ;  /* 0x0000000e09087207 */ /* 0x000fe20004000000 */
[----:B------:R-:W-:Y:S01]  /*0f90*/  IMAD.WIDE R2, R2, R3, c[0x0][0x188] ;  /* 0x0000620002027625 */ /* 0x000fe200078e0203 */
[----:B---3--:R-:W-:Y:S02]  /*0fa0*/  SEL R30, R10, R37, !P0 ;  /* 0x000000250a1e7207 */ /* 0x008fe40004000000 */
[----:B------:R-:W-:Y:S02]  /*0fb0*/  SEL R26, R37, R10, !P0 ;  /* 0x0000000a251a7207 */ /* 0x000fe40004000000 */
[----:B-----5:R-:W-:Y:S02]  /*0fc0*/  SEL R5, R16, R11, !P0 ;  /* 0x0000000b10057207 */ /* 0x020fe40004000000 */
[----:B------:R-:W-:Y:S02]  /*0fd0*/  SEL R9, R11, R16, !P0 ;  /* 0x000000100b097207 */ /* 0x000fe40004000000 */
[----:B------:R-:W-:-:S02]  /*0fe0*/  SEL R31, R12, R39, !P0 ;  /* 0x000000270c1f7207 */ /* 0x000fc40004000000 */
[----:B------:R-:W-:Y:S02]  /*0ff0*/  SEL R27, R39, R12, !P0 ;  /* 0x0000000c271b7207 */ /* 0x000fe40004000000 */
[----:B------:R-:W-:Y:S02]  /*1000*/  SEL R6, R18, R13, !P0 ;  /* 0x0000000d12067207 */ /* 0x000fe40004000000 */
[----:B------:R-:W-:Y:S02]  /*1010*/  SEL R10, R13, R18, !P0 ;  /* 0x000000120d0a7207 */ /* 0x000fe40004000000 */
[----:B------:R-:W-:Y:S02]  /*1020*/  SEL R11, R15, R20, !P0 ;  /* 0x000000140f0b7207 */ /* 0x000fe40004000000 */
[----:B------:R-:W-:Y:S01]  /*1030*/  SEL R7, R20, R15, !P0 ;  /* 0x0000000f14077207 */ /* 0x000fe20004000000 */
[----:B------:R-:W-:Y:S04]  /*1040*/  STG.E.128 [R2.64], R24 ;  /* 0x0000001802007986 */ /* 0x000fe8000c101d04 */
[----:B------:R-:W-:Y:S04]  /*1050*/  STG.E.128 [R2.64+0x200], R28 ;  /* 0x0002001c02007986 */ /* 0x000fe8000c101d04 */
[----:B------:R-:W-:Y:S04]  /*1060*/  STG.E.128 [R2.64+0x400], R8 ;  /* 0x0004000802007986 */ /* 0x000fe8000c101d04 */
[----:B------:R-:W-:Y:S01]  /*1070*/  STG.E.128 [R2.64+0x600], R4 ;  /* 0x0006000402007986 */ /* 0x000fe2000c101d04 */
[----:B------:R-:W-:Y:S05]  /*1080*/  EXIT ;  /* 0x000000000000794d */ /* 0x000fea0003800000 */
.L_x_0:
[----:B------:R-:W-:-:S00]  /*1090*/  BRA `(.L_x_0) ;  /* 0xfffffff000007947 */ /* 0x000fc0000383ffff */
[----:B------:R-:W-:-:S00]  /*10a0*/  NOP ;  /* 0x0000000000007918 */ /* 0x000fc00000000000 */
        /* <DEDUP_REMOVED lines=13> */
.L_x_1:
